//
// Generated by NVIDIA NVVM Compiler
//
// Compiler Build ID: CL-36424714
// Cuda compilation tools, release 13.0, V13.0.88
// Based on NVVM 20.0.0
//

.version 9.0
.target sm_100
.address_size 64

	// .globl	_Z18record_thread_infoPiS_S_i

.visible .entry _Z18record_thread_infoPiS_S_i(
	.param .u64 .ptr .align 1 _Z18record_thread_infoPiS_S_i_param_0,
	.param .u64 .ptr .align 1 _Z18record_thread_infoPiS_S_i_param_1,
	.param .u64 .ptr .align 1 _Z18record_thread_infoPiS_S_i_param_2,
	.param .u32 _Z18record_thread_infoPiS_S_i_param_3
)
{


	ret;

}


// ===== COMPILED SASS (sm_100) =====

	.target	sm_100

	.elftype	@"ET_EXEC"


//--------------------- .note.nv.tkinfo           --------------------------
	.section	.note.nv.tkinfo,"",@"SHT_NOTE"
	.sectionflags	@"SHF_NOTE_NV_TKINFO"
	.tkinfo
        /*0018*/ 	.word	0x00000002
        /*0030*/ 	.string	""
        /*0030*/ 	.string	"ptxas"
        /*0030*/ 	.string	"Cuda compilation tools, release 13.0, V13.0.88"
        /*0030*/ 	.string	"Build cuda_13.0.r13.0/compiler.36424714_0"
        /*0030*/ 	.string	"-arch sm_100 -m 64 "



//--------------------- .note.nv.cuinfo           --------------------------
	.section	.note.nv.cuinfo,"",@"SHT_NOTE"
	.sectionflags	@"SHF_NOTE_NV_CUINFO"
        /*0018*/ 	.short	0x0002
        /*001a*/ 	.short	0x0064
        /*001c*/ 	.short	0x0082
	.zero		2


//--------------------- .nv.info                  --------------------------
	.section	.nv.info,"",@"SHT_CUDA_INFO"
	.align	4


	//----- nvinfo : EIATTR_REGCOUNT
	.align		4
        /*0000*/ 	.byte	0x04, 0x2f
        /*0002*/ 	.short	(.L_1 - .L_0)
	.align		4
.L_0:
        /*0004*/ 	.word	index@(_Z18record_thread_infoPiS_S_i)
        /*0008*/ 	.word	0x00000004


	//----- nvinfo : EIATTR_FRAME_SIZE
	.align		4
.L_1:
        /*000c*/ 	.byte	0x04, 0x11
        /*000e*/ 	.short	(.L_3 - .L_2)
	.align		4
.L_2:
        /*0010*/ 	.word	index@(_Z18record_thread_infoPiS_S_i)
        /*0014*/ 	.word	0x00000000


	//----- nvinfo : EIATTR_MIN_STACK_SIZE
	.align		4
.L_3:
        /*0018*/ 	.byte	0x04, 0x12
        /*001a*/ 	.short	(.L_5 - .L_4)
	.align		4
.L_4:
        /*001c*/ 	.word	index@(_Z18record_thread_infoPiS_S_i)
        /*0020*/ 	.word	0x00000000
.L_5:


//--------------------- .nv.compat                --------------------------
	.section	.nv.compat,"",@"SHT_CUDA_COMPAT_INFO"
	.align	4
        /*0000*/ 	.byte	0x02, 0x09, 0x00, 0x00, 0x02, 0x02, 0x01, 0x00, 0x02, 0x05, 0x05, 0x00, 0x03, 0x07, 0x01, 0x01
        /*0010*/ 	.byte	0x02, 0x03, 0x00, 0x00, 0x02, 0x06, 0x01, 0x00, 0x04, 0x0b, 0x08, 0x00, 0x09, 0x00, 0x00, 0x00
        /*0020*/ 	.byte	0x00, 0x00, 0x00, 0x00


//--------------------- .nv.info._Z18record_thread_infoPiS_S_i --------------------------
	.section	.nv.info._Z18record_thread_infoPiS_S_i,"",@"SHT_CUDA_INFO"
	.sectionflags	@""
	.align	4


	//----- nvinfo : EIATTR_CUDA_API_VERSION
	.align		4
        /*0000*/ 	.byte	0x04, 0x37
        /*0002*/ 	.short	(.L_7 - .L_6)
.L_6:
        /*0004*/ 	.word	0x00000082


	//----- nvinfo : EIATTR_KPARAM_INFO
	.align		4
.L_7:
        /*0008*/ 	.byte	0x04, 0x17
        /*000a*/ 	.short	(.L_9 - .L_8)
.L_8:
        /*000c*/ 	.word	0x00000000
        /*0010*/ 	.short	0x0003
        /*0012*/ 	.short	0x0018
        /*0014*/ 	.byte	0x00, 0xf0, 0x11, 0x00


	//----- nvinfo : EIATTR_KPARAM_INFO
	.align		4
.L_9:
        /*0018*/ 	.byte	0x04, 0x17
        /*001a*/ 	.short	(.L_11 - .L_10)
.L_10:
        /*001c*/ 	.word	0x00000000
        /*0020*/ 	.short	0x0002
        /*0022*/ 	.short	0x0010
        /*0024*/ 	.byte	0x00, 0xf5, 0x21, 0x00


	//----- nvinfo : EIATTR_KPARAM_INFO
	.align		4
.L_11:
        /*0028*/ 	.byte	0x04, 0x17
        /*002a*/ 	.short	(.L_13 - .L_12)
.L_12:
        /*002c*/ 	.word	0x00000000
        /*0030*/ 	.short	0x0001
        /*0032*/ 	.short	0x0008
        /*0034*/ 	.byte	0x00, 0xf5, 0x21, 0x00


	//----- nvinfo : EIATTR_KPARAM_INFO
	.align		4
.L_13:
        /*0038*/ 	.byte	0x04, 0x17
        /*003a*/ 	.short	(.L_15 - .L_14)
.L_14:
        /*003c*/ 	.word	0x00000000
        /*0040*/ 	.short	0x0000
        /*0042*/ 	.short	0x0000
        /*0044*/ 	.byte	0x00, 0xf5, 0x21, 0x00


	//----- nvinfo : EIATTR_SPARSE_MMA_MASK
	.align		4
.L_15:
        /*0048*/ 	.byte	0x03, 0x50
        /*004a*/ 	.short	0x0000


	//----- nvinfo : EIATTR_MAXREG_COUNT
	.align		4
        /*004c*/ 	.byte	0x03, 0x1b
        /*004e*/ 	.short	0x00ff


	//----- nvinfo : EIATTR_MERCURY_ISA_VERSION
	.align		4
        /*0050*/ 	.byte	0x03, 0x5f
        /*0052*/ 	.short	0x0101


	//----- nvinfo : EIATTR_VRC_CTA_INIT_COUNT
	.align		4
        /*0054*/ 	.byte	0x02, 0x4a
	.zero		1
	.zero		1


	//----- nvinfo : EIATTR_EXIT_INSTR_OFFSETS
	.align		4
        /*0058*/ 	.byte	0x04, 0x1c
        /*005a*/ 	.short	(.L_17 - .L_16)


	//   ....[0]....
.L_16:
        /*005c*/ 	.word	0x00000010


	//----- nvinfo : EIATTR_CBANK_PARAM_SIZE
	.align		4
.L_17:
        /*0060*/ 	.byte	0x03, 0x19
        /*0062*/ 	.short	0x001c


	//----- nvinfo : EIATTR_PARAM_CBANK
	.align		4
        /*0064*/ 	.byte	0x04, 0x0a
        /*0066*/ 	.short	(.L_19 - .L_18)
	.align		4
.L_18:
        /*0068*/ 	.word	index@(.nv.constant0._Z18record_thread_infoPiS_S_i)
        /*006c*/ 	.short	0x0380
        /*006e*/ 	.short	0x001c


	//----- nvinfo : EIATTR_SW_WAR
	.align		4
.L_19:
        /*0070*/ 	.byte	0x04, 0x36
        /*0072*/ 	.short	(.L_21 - .L_20)
.L_20:
        /*0074*/ 	.word	0x00000008
.L_21:


//--------------------- .nv.callgraph             --------------------------
	.section	.nv.callgraph,"",@"SHT_CUDA_CALLGRAPH"
	.align	4
	.sectionentsize	8
	.align		4
        /*0000*/ 	.word	0x00000000
	.align		4
        /*0004*/ 	.word	0xffffffff
	.align		4
        /*0008*/ 	.word	0x00000000
	.align		4
        /*000c*/ 	.word	0xfffffffe
	.align		4
        /*0010*/ 	.word	0x00000000
	.align		4
        /*0014*/ 	.word	0xfffffffd
	.align		4
        /*0018*/ 	.word	0x00000000
	.align		4
        /*001c*/ 	.word	0xfffffffc


//--------------------- .text._Z18record_thread_infoPiS_S_i --------------------------
	.section	.text._Z18record_thread_infoPiS_S_i,"ax",@progbits
	.align	128
        .global         _Z18record_thread_infoPiS_S_i
        .type           _Z18record_thread_infoPiS_S_i,@function
        .size           _Z18record_thread_infoPiS_S_i,(.L_x_1 - _Z18record_thread_infoPiS_S_i)
        .other          _Z18record_thread_infoPiS_S_i,@"STO_CUDA_ENTRY STV_DEFAULT"
_Z18record_thread_infoPiS_S_i:
.text._Z18record_thread_infoPiS_S_i:
[----:B------:R-:W-:Y:S01]  /*0000*/  LDC R1, c[0x0][0x37c] ;  /* 0x0000df00ff017b82 */ /* 0x000fe20000000800 */
[----:B------:R-:W-:Y:S05]  /*0010*/  EXIT ;  /* 0x000000000000794d */ /* 0x000fea0003800000 */
.L_x_0:
[----:B------:R-:W-:-:S00]  /*0020*/  BRA `(.L_x_0) ;  /* 0xfffffffc00fc7947 */ /* 0x000fc0000383ffff */
[----:B------:R-:W-:-:S00]  /*0030*/  NOP ;  /* 0x0000000000007918 */ /* 0x000fc00000000000 */
        /* <DEDUP_REMOVED lines=12> */
.L_x_1:


//--------------------- .nv.shared.reserved.0     --------------------------
	.section	.nv.shared.reserved.0,"aw",@nobits
	.weak		__nv_reservedSMEM_offset_0_alias
	.size		__nv_reservedSMEM_offset_0_alias, 0, 64
	.other		__nv_reservedSMEM_offset_0_alias,@"STO_CUDA_RESERVED_SHARED STV_DEFAULT"
__nv_reservedSMEM_offset_0_alias:
	.zero		0
	.zero		64


//--------------------- .nv.constant0._Z18record_thread_infoPiS_S_i --------------------------
	.section	.nv.constant0._Z18record_thread_infoPiS_S_i,"a",@progbits
	.sectionflags	@""
	.align	4
.nv.constant0._Z18record_thread_infoPiS_S_i:
	.zero		924


//--------------------- SYMBOLS --------------------------

	.type		.nv.reservedSmem.offset0,@object
	.size		.nv.reservedSmem.offset0,0x4
